//
// Generated by NVIDIA NVVM Compiler
//
// Compiler Build ID: CL-36424714
// Cuda compilation tools, release 13.0, V13.0.88
// Based on NVVM 20.0.0
//

.version 9.0
.target sm_100
.address_size 64

	// .globl	_Z8gravelermPjP17curandStateXORWOWm
.global .align 4 .b8 precalc_xorwow_matrix[102400];
.global .align 4 .b8 precalc_xorwow_offset_matrix[102400];
.global .align 4 .b8 mrg32k3aM1[2304];
.global .align 4 .b8 mrg32k3aM2[2304];
.global .align 4 .b8 mrg32k3aM1SubSeq[2016];
.global .align 4 .b8 mrg32k3aM2SubSeq[2016];
.global .align 4 .b8 mrg32k3aM1Seq[2304];
.global .align 4 .b8 mrg32k3aM2Seq[2304];
.const .align 8 .b8 __cr_lgamma_table[72];

.visible .entry _Z8gravelermPjP17curandStateXORWOWm(
	.param .u64 _Z8gravelermPjP17curandStateXORWOWm_param_0,
	.param .u64 .ptr .align 1 _Z8gravelermPjP17curandStateXORWOWm_param_1,
	.param .u64 .ptr .align 1 _Z8gravelermPjP17curandStateXORWOWm_param_2,
	.param .u64 _Z8gravelermPjP17curandStateXORWOWm_param_3
)
{
	.reg .pred 	%p<27>;
	.reg .b32 	%r<437>;
	.reg .b32 	%f<4>;
	.reg .b64 	%rd<25>;
	.reg .b64 	%fd<3>;

	ld.param.u64 	%rd9, [_Z8gravelermPjP17curandStateXORWOWm_param_1];
	ld.param.u64 	%rd10, [_Z8gravelermPjP17curandStateXORWOWm_param_2];
	ld.param.u64 	%rd11, [_Z8gravelermPjP17curandStateXORWOWm_param_3];
	cvta.to.global.u64 	%rd1, %rd9;
	cvta.to.global.u64 	%rd12, %rd10;
	mov.u32 	%r187, %ctaid.x;
	mov.u32 	%r1, %ntid.x;
	mov.u32 	%r188, %tid.x;
	mad.lo.s32 	%r436, %r187, %r1, %r188;
	cvt.s64.s32 	%rd2, %r436;
	mul.wide.s32 	%rd13, %r436, 48;
	add.s64 	%rd3, %rd12, %rd13;
	cvt.u32.u64 	%r189, %rd11;
	xor.b32  	%r190, %r189, -1429050551;
	mul.lo.s32 	%r191, %r190, 1099087573;
	{ .reg .b32 tmp; mov.b64 {tmp, %r192}, %rd11; }
	xor.b32  	%r193, %r192, -136515619;
	mul.lo.s32 	%r194, %r193, -1703105765;
	add.s32 	%r195, %r191, %r194;
	add.s32 	%r196, %r195, 6615241;
	add.s32 	%r197, %r191, 123456789;
	st.global.v2.u32 	[%rd3], {%r196, %r197};
	xor.b32  	%r198, %r191, 362436069;
	add.s32 	%r199, %r194, 521288629;
	st.global.v2.u32 	[%rd3+8], {%r198, %r199};
	xor.b32  	%r200, %r194, 88675123;
	add.s32 	%r201, %r191, 5783321;
	st.global.v2.u32 	[%rd3+16], {%r200, %r201};
	setp.eq.s32 	%p1, %r436, 0;
	@%p1 bra 	$L__BB0_42;
	mov.b32 	%r342, 0;
	mov.u64 	%rd24, %rd2;
$L__BB0_2:
	and.b64  	%rd5, %rd24, 3;
	setp.eq.s64 	%p2, %rd5, 0;
	@%p2 bra 	$L__BB0_41;
	mul.wide.u32 	%rd14, %r342, 3200;
	mov.u64 	%rd15, precalc_xorwow_matrix;
	add.s64 	%rd6, %rd15, %rd14;
	cvt.u32.u64 	%r4, %rd5;
	mov.b32 	%r343, 0;
$L__BB0_4:
	mov.b32 	%r356, 0;
	mov.u32 	%r357, %r356;
	mov.u32 	%r358, %r356;
	mov.u32 	%r359, %r356;
	mov.u32 	%r360, %r356;
	mov.u32 	%r349, %r356;
$L__BB0_5:
	mul.wide.u32 	%rd16, %r349, 4;
	add.s64 	%rd17, %rd3, %rd16;
	ld.global.u32 	%r12, [%rd17+4];
	shl.b32 	%r13, %r349, 5;
	mov.b32 	%r355, 0;
$L__BB0_6:
	.pragma "nounroll";
	shr.u32 	%r206, %r12, %r355;
	and.b32  	%r207, %r206, 1;
	setp.eq.b32 	%p3, %r207, 1;
	not.pred 	%p4, %p3;
	add.s32 	%r208, %r13, %r355;
	mul.lo.s32 	%r209, %r208, 5;
	mul.wide.u32 	%rd18, %r209, 4;
	add.s64 	%rd7, %rd6, %rd18;
	@%p4 bra 	$L__BB0_8;
	ld.global.u32 	%r210, [%rd7];
	xor.b32  	%r360, %r360, %r210;
	ld.global.u32 	%r211, [%rd7+4];
	xor.b32  	%r359, %r359, %r211;
	ld.global.u32 	%r212, [%rd7+8];
	xor.b32  	%r358, %r358, %r212;
	ld.global.u32 	%r213, [%rd7+12];
	xor.b32  	%r357, %r357, %r213;
	ld.global.u32 	%r214, [%rd7+16];
	xor.b32  	%r356, %r356, %r214;
$L__BB0_8:
	and.b32  	%r216, %r206, 2;
	setp.eq.s32 	%p5, %r216, 0;
	@%p5 bra 	$L__BB0_10;
	ld.global.u32 	%r217, [%rd7+20];
	xor.b32  	%r360, %r360, %r217;
	ld.global.u32 	%r218, [%rd7+24];
	xor.b32  	%r359, %r359, %r218;
	ld.global.u32 	%r219, [%rd7+28];
	xor.b32  	%r358, %r358, %r219;
	ld.global.u32 	%r220, [%rd7+32];
	xor.b32  	%r357, %r357, %r220;
	ld.global.u32 	%r221, [%rd7+36];
	xor.b32  	%r356, %r356, %r221;
$L__BB0_10:
	and.b32  	%r223, %r206, 4;
	setp.eq.s32 	%p6, %r223, 0;
	@%p6 bra 	$L__BB0_12;
	ld.global.u32 	%r224, [%rd7+40];
	xor.b32  	%r360, %r360, %r224;
	ld.global.u32 	%r225, [%rd7+44];
	xor.b32  	%r359, %r359, %r225;
	ld.global.u32 	%r226, [%rd7+48];
	xor.b32  	%r358, %r358, %r226;
	ld.global.u32 	%r227, [%rd7+52];
	xor.b32  	%r357, %r357, %r227;
	ld.global.u32 	%r228, [%rd7+56];
	xor.b32  	%r356, %r356, %r228;
$L__BB0_12:
	and.b32  	%r230, %r206, 8;
	setp.eq.s32 	%p7, %r230, 0;
	@%p7 bra 	$L__BB0_14;
	ld.global.u32 	%r231, [%rd7+60];
	xor.b32  	%r360, %r360, %r231;
	ld.global.u32 	%r232, [%rd7+64];
	xor.b32  	%r359, %r359, %r232;
	ld.global.u32 	%r233, [%rd7+68];
	xor.b32  	%r358, %r358, %r233;
	ld.global.u32 	%r234, [%rd7+72];
	xor.b32  	%r357, %r357, %r234;
	ld.global.u32 	%r235, [%rd7+76];
	xor.b32  	%r356, %r356, %r235;
$L__BB0_14:
	and.b32  	%r237, %r206, 16;
	setp.eq.s32 	%p8, %r237, 0;
	@%p8 bra 	$L__BB0_16;
	ld.global.u32 	%r238, [%rd7+80];
	xor.b32  	%r360, %r360, %r238;
	ld.global.u32 	%r239, [%rd7+84];
	xor.b32  	%r359, %r359, %r239;
	ld.global.u32 	%r240, [%rd7+88];
	xor.b32  	%r358, %r358, %r240;
	ld.global.u32 	%r241, [%rd7+92];
	xor.b32  	%r357, %r357, %r241;
	ld.global.u32 	%r242, [%rd7+96];
	xor.b32  	%r356, %r356, %r242;
$L__BB0_16:
	and.b32  	%r244, %r206, 32;
	setp.eq.s32 	%p9, %r244, 0;
	@%p9 bra 	$L__BB0_18;
	ld.global.u32 	%r245, [%rd7+100];
	xor.b32  	%r360, %r360, %r245;
	ld.global.u32 	%r246, [%rd7+104];
	xor.b32  	%r359, %r359, %r246;
	ld.global.u32 	%r247, [%rd7+108];
	xor.b32  	%r358, %r358, %r247;
	ld.global.u32 	%r248, [%rd7+112];
	xor.b32  	%r357, %r357, %r248;
	ld.global.u32 	%r249, [%rd7+116];
	xor.b32  	%r356, %r356, %r249;
$L__BB0_18:
	and.b32  	%r251, %r206, 64;
	setp.eq.s32 	%p10, %r251, 0;
	@%p10 bra 	$L__BB0_20;
	ld.global.u32 	%r252, [%rd7+120];
	xor.b32  	%r360, %r360, %r252;
	ld.global.u32 	%r253, [%rd7+124];
	xor.b32  	%r359, %r359, %r253;
	ld.global.u32 	%r254, [%rd7+128];
	xor.b32  	%r358, %r358, %r254;
	ld.global.u32 	%r255, [%rd7+132];
	xor.b32  	%r357, %r357, %r255;
	ld.global.u32 	%r256, [%rd7+136];
	xor.b32  	%r356, %r356, %r256;
$L__BB0_20:
	and.b32  	%r258, %r206, 128;
	setp.eq.s32 	%p11, %r258, 0;
	@%p11 bra 	$L__BB0_22;
	ld.global.u32 	%r259, [%rd7+140];
	xor.b32  	%r360, %r360, %r259;
	ld.global.u32 	%r260, [%rd7+144];
	xor.b32  	%r359, %r359, %r260;
	ld.global.u32 	%r261, [%rd7+148];
	xor.b32  	%r358, %r358, %r261;
	ld.global.u32 	%r262, [%rd7+152];
	xor.b32  	%r357, %r357, %r262;
	ld.global.u32 	%r263, [%rd7+156];
	xor.b32  	%r356, %r356, %r263;
$L__BB0_22:
	and.b32  	%r265, %r206, 256;
	setp.eq.s32 	%p12, %r265, 0;
	@%p12 bra 	$L__BB0_24;
	ld.global.u32 	%r266, [%rd7+160];
	xor.b32  	%r360, %r360, %r266;
	ld.global.u32 	%r267, [%rd7+164];
	xor.b32  	%r359, %r359, %r267;
	ld.global.u32 	%r268, [%rd7+168];
	xor.b32  	%r358, %r358, %r268;
	ld.global.u32 	%r269, [%rd7+172];
	xor.b32  	%r357, %r357, %r269;
	ld.global.u32 	%r270, [%rd7+176];
	xor.b32  	%r356, %r356, %r270;
$L__BB0_24:
	and.b32  	%r272, %r206, 512;
	setp.eq.s32 	%p13, %r272, 0;
	@%p13 bra 	$L__BB0_26;
	ld.global.u32 	%r273, [%rd7+180];
	xor.b32  	%r360, %r360, %r273;
	ld.global.u32 	%r274, [%rd7+184];
	xor.b32  	%r359, %r359, %r274;
	ld.global.u32 	%r275, [%rd7+188];
	xor.b32  	%r358, %r358, %r275;
	ld.global.u32 	%r276, [%rd7+192];
	xor.b32  	%r357, %r357, %r276;
	ld.global.u32 	%r277, [%rd7+196];
	xor.b32  	%r356, %r356, %r277;
$L__BB0_26:
	and.b32  	%r279, %r206, 1024;
	setp.eq.s32 	%p14, %r279, 0;
	@%p14 bra 	$L__BB0_28;
	ld.global.u32 	%r280, [%rd7+200];
	xor.b32  	%r360, %r360, %r280;
	ld.global.u32 	%r281, [%rd7+204];
	xor.b32  	%r359, %r359, %r281;
	ld.global.u32 	%r282, [%rd7+208];
	xor.b32  	%r358, %r358, %r282;
	ld.global.u32 	%r283, [%rd7+212];
	xor.b32  	%r357, %r357, %r283;
	ld.global.u32 	%r284, [%rd7+216];
	xor.b32  	%r356, %r356, %r284;
$L__BB0_28:
	and.b32  	%r286, %r206, 2048;
	setp.eq.s32 	%p15, %r286, 0;
	@%p15 bra 	$L__BB0_30;
	ld.global.u32 	%r287, [%rd7+220];
	xor.b32  	%r360, %r360, %r287;
	ld.global.u32 	%r288, [%rd7+224];
	xor.b32  	%r359, %r359, %r288;
	ld.global.u32 	%r289, [%rd7+228];
	xor.b32  	%r358, %r358, %r289;
	ld.global.u32 	%r290, [%rd7+232];
	xor.b32  	%r357, %r357, %r290;
	ld.global.u32 	%r291, [%rd7+236];
	xor.b32  	%r356, %r356, %r291;
$L__BB0_30:
	and.b32  	%r293, %r206, 4096;
	setp.eq.s32 	%p16, %r293, 0;
	@%p16 bra 	$L__BB0_32;
	ld.global.u32 	%r294, [%rd7+240];
	xor.b32  	%r360, %r360, %r294;
	ld.global.u32 	%r295, [%rd7+244];
	xor.b32  	%r359, %r359, %r295;
	ld.global.u32 	%r296, [%rd7+248];
	xor.b32  	%r358, %r358, %r296;
	ld.global.u32 	%r297, [%rd7+252];
	xor.b32  	%r357, %r357, %r297;
	ld.global.u32 	%r298, [%rd7+256];
	xor.b32  	%r356, %r356, %r298;
$L__BB0_32:
	and.b32  	%r300, %r206, 8192;
	setp.eq.s32 	%p17, %r300, 0;
	@%p17 bra 	$L__BB0_34;
	ld.global.u32 	%r301, [%rd7+260];
	xor.b32  	%r360, %r360, %r301;
	ld.global.u32 	%r302, [%rd7+264];
	xor.b32  	%r359, %r359, %r302;
	ld.global.u32 	%r303, [%rd7+268];
	xor.b32  	%r358, %r358, %r303;
	ld.global.u32 	%r304, [%rd7+272];
	xor.b32  	%r357, %r357, %r304;
	ld.global.u32 	%r305, [%rd7+276];
	xor.b32  	%r356, %r356, %r305;
$L__BB0_34:
	and.b32  	%r307, %r206, 16384;
	setp.eq.s32 	%p18, %r307, 0;
	@%p18 bra 	$L__BB0_36;
	ld.global.u32 	%r308, [%rd7+280];
	xor.b32  	%r360, %r360, %r308;
	ld.global.u32 	%r309, [%rd7+284];
	xor.b32  	%r359, %r359, %r309;
	ld.global.u32 	%r310, [%rd7+288];
	xor.b32  	%r358, %r358, %r310;
	ld.global.u32 	%r311, [%rd7+292];
	xor.b32  	%r357, %r357, %r311;
	ld.global.u32 	%r312, [%rd7+296];
	xor.b32  	%r356, %r356, %r312;
$L__BB0_36:
	and.b32  	%r314, %r206, 32768;
	setp.eq.s32 	%p19, %r314, 0;
	@%p19 bra 	$L__BB0_38;
	ld.global.u32 	%r315, [%rd7+300];
	xor.b32  	%r360, %r360, %r315;
	ld.global.u32 	%r316, [%rd7+304];
	xor.b32  	%r359, %r359, %r316;
	ld.global.u32 	%r317, [%rd7+308];
	xor.b32  	%r358, %r358, %r317;
	ld.global.u32 	%r318, [%rd7+312];
	xor.b32  	%r357, %r357, %r318;
	ld.global.u32 	%r319, [%rd7+316];
	xor.b32  	%r356, %r356, %r319;
$L__BB0_38:
	add.s32 	%r355, %r355, 16;
	setp.ne.s32 	%p20, %r355, 32;
	@%p20 bra 	$L__BB0_6;
	mad.lo.s32 	%r320, %r349, -31, %r13;
	add.s32 	%r349, %r320, 1;
	setp.ne.s32 	%p21, %r349, 5;
	@%p21 bra 	$L__BB0_5;
	st.global.u32 	[%rd3+4], %r360;
	st.global.u32 	[%rd3+8], %r359;
	st.global.u32 	[%rd3+12], %r358;
	st.global.u32 	[%rd3+16], %r357;
	st.global.u32 	[%rd3+20], %r356;
	add.s32 	%r343, %r343, 1;
	setp.lt.u32 	%p22, %r343, %r4;
	@%p22 bra 	$L__BB0_4;
$L__BB0_41:
	shr.u64 	%rd8, %rd24, 2;
	add.s32 	%r342, %r342, 1;
	setp.gt.u64 	%p23, %rd24, 3;
	mov.u64 	%rd24, %rd8;
	@%p23 bra 	$L__BB0_2;
$L__BB0_42:
	mov.b32 	%r321, 0;
	st.global.v2.u32 	[%rd3+24], {%r321, %r321};
	st.global.u32 	[%rd3+32], %r321;
	mov.b64 	%rd19, 0;
	st.global.u64 	[%rd3+40], %rd19;
	setp.gt.s32 	%p24, %r436, 999999;
	@%p24 bra 	$L__BB0_46;
	mov.u32 	%r322, %nctaid.x;
	mul.lo.s32 	%r184, %r322, %r1;
$L__BB0_44:
	ld.global.v2.u32 	{%r323, %r324}, [%rd3];
	shr.u32 	%r325, %r324, 2;
	xor.b32  	%r326, %r325, %r324;
	ld.global.v2.u32 	{%r327, %r328}, [%rd3+8];
	ld.global.v2.u32 	{%r329, %r330}, [%rd3+16];
	st.global.v2.u32 	[%rd3+8], {%r328, %r329};
	shl.b32 	%r331, %r330, 4;
	shl.b32 	%r332, %r326, 1;
	xor.b32  	%r333, %r332, %r331;
	xor.b32  	%r334, %r333, %r326;
	xor.b32  	%r335, %r334, %r330;
	st.global.v2.u32 	[%rd3+16], {%r330, %r335};
	add.s32 	%r336, %r323, 362437;
	st.global.v2.u32 	[%rd3], {%r336, %r327};
	add.s32 	%r337, %r335, %r336;
	cvt.rn.f32.u32 	%f1, %r337;
	fma.rn.f32 	%f2, %f1, 0f2F800000, 0f2F000000;
	cvt.f64.f32 	%fd1, %f2;
	fma.rn.f64 	%fd2, %fd1, 0d4010000000000000, 0d3FEFFFFDE7210BE9;
	cvt.rn.f32.f64 	%f3, %fd2;
	cvt.rzi.s32.f32 	%r338, %f3;
	and.b32  	%r339, %r338, 3;
	setp.eq.s32 	%p25, %r339, 0;
	selp.b32 	%r340, 231, 0, %p25;
	mul.wide.s32 	%rd20, %r436, 4;
	add.s64 	%rd21, %rd1, %rd20;
	st.global.u32 	[%rd21], %r340;
	add.s32 	%r436, %r436, %r184;
	setp.lt.s32 	%p26, %r436, 1000000;
	@%p26 bra 	$L__BB0_44;
	shl.b64 	%rd22, %rd2, 2;
	add.s64 	%rd23, %rd1, %rd22;
	mov.b32 	%r341, 69;
	st.global.u32 	[%rd23], %r341;
$L__BB0_46:
	ret;

}


// ===== COMPILED SASS (sm_100) =====

	.target	sm_100

	.elftype	@"ET_EXEC"


//--------------------- .note.nv.tkinfo           --------------------------
	.section	.note.nv.tkinfo,"",@"SHT_NOTE"
	.sectionflags	@"SHF_NOTE_NV_TKINFO"
	.tkinfo
        /*0018*/ 	.word	0x00000002
        /*0030*/ 	.string	""
        /*0030*/ 	.string	"ptxas"
        /*0030*/ 	.string	"Cuda compilation tools, release 13.0, V13.0.88"
        /*0030*/ 	.string	"Build cuda_13.0.r13.0/compiler.36424714_0"
        /*0030*/ 	.string	"-arch sm_100 -m 64 "



//--------------------- .note.nv.cuinfo           --------------------------
	.section	.note.nv.cuinfo,"",@"SHT_NOTE"
	.sectionflags	@"SHF_NOTE_NV_CUINFO"
        /*0018*/ 	.short	0x0002
        /*001a*/ 	.short	0x0064
        /*001c*/ 	.short	0x0082
	.zero		2


//--------------------- .nv.info                  --------------------------
	.section	.nv.info,"",@"SHT_CUDA_INFO"
	.align	4


	//----- nvinfo : EIATTR_REGCOUNT
	.align		4
        /*0000*/ 	.byte	0x04, 0x2f
        /*0002*/ 	.short	(.L_10 - .L_9)
	.align		4
.L_9:
        /*0004*/ 	.word	index@(_Z8gravelermPjP17curandStateXORWOWm)
        /*0008*/ 	.word	0x00000020


	//----- nvinfo : EIATTR_FRAME_SIZE
	.align		4
.L_10:
        /*000c*/ 	.byte	0x04, 0x11
        /*000e*/ 	.short	(.L_12 - .L_11)
	.align		4
.L_11:
        /*0010*/ 	.word	index@(_Z8gravelermPjP17curandStateXORWOWm)
        /*0014*/ 	.word	0x00000000


	//----- nvinfo : EIATTR_MIN_STACK_SIZE
	.align		4
.L_12:
        /*0018*/ 	.byte	0x04, 0x12
        /*001a*/ 	.short	(.L_14 - .L_13)
	.align		4
.L_13:
        /*001c*/ 	.word	index@(_Z8gravelermPjP17curandStateXORWOWm)
        /*0020*/ 	.word	0x00000000
.L_14:


//--------------------- .nv.compat                --------------------------
	.section	.nv.compat,"",@"SHT_CUDA_COMPAT_INFO"
	.align	4
        /*0000*/ 	.byte	0x02, 0x09, 0x00, 0x00, 0x02, 0x02, 0x01, 0x00, 0x02, 0x05, 0x05, 0x00, 0x03, 0x07, 0x01, 0x01
        /*0010*/ 	.byte	0x02, 0x03, 0x00, 0x00, 0x02, 0x06, 0x01, 0x00, 0x04, 0x0b, 0x08, 0x00, 0x01, 0x00, 0x00, 0x00
        /*0020*/ 	.byte	0x00, 0x00, 0x00, 0x00


//--------------------- .nv.info._Z8gravelermPjP17curandStateXORWOWm --------------------------
	.section	.nv.info._Z8gravelermPjP17curandStateXORWOWm,"",@"SHT_CUDA_INFO"
	.sectionflags	@""
	.align	4


	//----- nvinfo : EIATTR_CUDA_API_VERSION
	.align		4
        /*0000*/ 	.byte	0x04, 0x37
        /*0002*/ 	.short	(.L_16 - .L_15)
.L_15:
        /*0004*/ 	.word	0x00000082


	//----- nvinfo : EIATTR_KPARAM_INFO
	.align		4
.L_16:
        /*0008*/ 	.byte	0x04, 0x17
        /*000a*/ 	.short	(.L_18 - .L_17)
.L_17:
        /*000c*/ 	.word	0x00000000
        /*0010*/ 	.short	0x0003
        /*0012*/ 	.short	0x0018
        /*0014*/ 	.byte	0x00, 0xf0, 0x21, 0x00


	//----- nvinfo : EIATTR_KPARAM_INFO
	.align		4
.L_18:
        /*0018*/ 	.byte	0x04, 0x17
        /*001a*/ 	.short	(.L_20 - .L_19)
.L_19:
        /*001c*/ 	.word	0x00000000
        /*0020*/ 	.short	0x0002
        /*0022*/ 	.short	0x0010
        /*0024*/ 	.byte	0x00, 0xf5, 0x21, 0x00


	//----- nvinfo : EIATTR_KPARAM_INFO
	.align		4
.L_20:
        /*0028*/ 	.byte	0x04, 0x17
        /*002a*/ 	.short	(.L_22 - .L_21)
.L_21:
        /*002c*/ 	.word	0x00000000
        /*0030*/ 	.short	0x0001
        /*0032*/ 	.short	0x0008
        /*0034*/ 	.byte	0x00, 0xf5, 0x21, 0x00


	//----- nvinfo : EIATTR_KPARAM_INFO
	.align		4
.L_22:
        /*0038*/ 	.byte	0x04, 0x17
        /*003a*/ 	.short	(.L_24 - .L_23)
.L_23:
        /*003c*/ 	.word	0x00000000
        /*0040*/ 	.short	0x0000
        /*0042*/ 	.short	0x0000
        /*0044*/ 	.byte	0x00, 0xf0, 0x21, 0x00


	//----- nvinfo : EIATTR_SPARSE_MMA_MASK
	.align		4
.L_24:
        /*0048*/ 	.byte	0x03, 0x50
        /*004a*/ 	.short	0x0000


	//----- nvinfo : EIATTR_MAXREG_COUNT
	.align		4
        /*004c*/ 	.byte	0x03, 0x1b
        /*004e*/ 	.short	0x00ff


	//----- nvinfo : EIATTR_MERCURY_ISA_VERSION
	.align		4
        /*0050*/ 	.byte	0x03, 0x5f
        /*0052*/ 	.short	0x0101


	//----- nvinfo : EIATTR_VRC_CTA_INIT_COUNT
	.align		4
        /*0054*/ 	.byte	0x02, 0x4a
	.zero		1
	.zero		1


	//----- nvinfo : EIATTR_EXIT_INSTR_OFFSETS
	.align		4
        /*0058*/ 	.byte	0x04, 0x1c
        /*005a*/ 	.short	(.L_26 - .L_25)


	//   ....[0]....
.L_25:
        /*005c*/ 	.word	0x00000ef0


	//   ....[1]....
        /*0060*/ 	.word	0x000011f0


	//----- nvinfo : EIATTR_CRS_STACK_SIZE
	.align		4
.L_26:
        /*0064*/ 	.byte	0x04, 0x1e
        /*0066*/ 	.short	(.L_28 - .L_27)
.L_27:
        /*0068*/ 	.word	0x00000000


	//----- nvinfo : EIATTR_CBANK_PARAM_SIZE
	.align		4
.L_28:
        /*006c*/ 	.byte	0x03, 0x19
        /*006e*/ 	.short	0x0020


	//----- nvinfo : EIATTR_PARAM_CBANK
	.align		4
        /*0070*/ 	.byte	0x04, 0x0a
        /*0072*/ 	.short	(.L_30 - .L_29)
	.align		4
.L_29:
        /*0074*/ 	.word	index@(.nv.constant0._Z8gravelermPjP17curandStateXORWOWm)
        /*0078*/ 	.short	0x0380
        /*007a*/ 	.short	0x0020


	//----- nvinfo : EIATTR_SW_WAR
	.align		4
.L_30:
        /*007c*/ 	.byte	0x04, 0x36
        /*007e*/ 	.short	(.L_32 - .L_31)
.L_31:
        /*0080*/ 	.word	0x00000008
.L_32:


//--------------------- .nv.callgraph             --------------------------
	.section	.nv.callgraph,"",@"SHT_CUDA_CALLGRAPH"
	.align	4
	.sectionentsize	8
	.align		4
        /*0000*/ 	.word	0x00000000
	.align		4
        /*0004*/ 	.word	0xffffffff
	.align		4
        /*0008*/ 	.word	0x00000000
	.align		4
        /*000c*/ 	.word	0xfffffffe
	.align		4
        /*0010*/ 	.word	0x00000000
	.align		4
        /*0014*/ 	.word	0xfffffffd
	.align		4
        /*0018*/ 	.word	0x00000000
	.align		4
        /*001c*/ 	.word	0xfffffffc


//--------------------- .nv.constant4             --------------------------
	.section	.nv.constant4,"a",@progbits
	.align	8
	.align		8
.nv.constant4:
        /*0000*/ 	.dword	precalc_xorwow_matrix
	.align		8
        /*0008*/ 	.dword	precalc_xorwow_offset_matrix
	.align		8
        /*0010*/ 	.dword	mrg32k3aM1
	.align		8
        /*0018*/ 	.dword	mrg32k3aM2
	.align		8
        /*0020*/ 	.dword	mrg32k3aM1SubSeq
	.align		8
        /*0028*/ 	.dword	mrg32k3aM2SubSeq
	.align		8
        /*0030*/ 	.dword	mrg32k3aM1Seq
	.align		8
        /*0038*/ 	.dword	mrg32k3aM2Seq


//--------------------- .nv.constant3             --------------------------
	.section	.nv.constant3,"a",@progbits
	.align	8
.nv.constant3:
	.type		__cr_lgamma_table,@object
	.size		__cr_lgamma_table,(.L_8 - __cr_lgamma_table)
__cr_lgamma_table:
        /*0000*/ 	.byte	0x00, 0x00, 0x00, 0x00, 0x00, 0x00, 0x00, 0x00, 0x00, 0x00, 0x00, 0x00, 0x00, 0x00, 0x00, 0x00
        /*0010*/ 	.byte	0xef, 0x39, 0xfa, 0xfe, 0x42, 0x2e, 0xe6, 0x3f, 0x02, 0x20, 0x2a, 0xfa, 0x0b, 0xab, 0xfc, 0x3f
        /*0020*/ 	.byte	0xf9, 0x2c, 0x92, 0x7c, 0xa7, 0x6c, 0x09, 0x40, 0xc9, 0x79, 0x44, 0x3c, 0x64, 0x26, 0x13, 0x40
        /*0030*/ 	.byte	0xca, 0x01, 0xcf, 0x3a, 0x27, 0x51, 0x1a, 0x40, 0x30, 0xcc, 0x2d, 0xf3, 0xe1, 0x0c, 0x21, 0x40
        /*0040*/ 	.byte	0x0d, 0xb7, 0xfc, 0x82, 0x8e, 0x35, 0x25, 0x40
.L_8:


//--------------------- .text._Z8gravelermPjP17curandStateXORWOWm --------------------------
	.section	.text._Z8gravelermPjP17curandStateXORWOWm,"ax",@progbits
	.align	128
        .global         _Z8gravelermPjP17curandStateXORWOWm
        .type           _Z8gravelermPjP17curandStateXORWOWm,@function
        .size           _Z8gravelermPjP17curandStateXORWOWm,(.L_x_11 - _Z8gravelermPjP17curandStateXORWOWm)
        .other          _Z8gravelermPjP17curandStateXORWOWm,@"STO_CUDA_ENTRY STV_DEFAULT"
_Z8gravelermPjP17curandStateXORWOWm:
.text._Z8gravelermPjP17curandStateXORWOWm:
[----:B------:R-:W-:Y:S01]  /*0000*/  LDC R1, c[0x0][0x37c] ;  /* 0x0000df00ff017b82 */ /* 0x000fe20000000800 */
[----:B------:R-:W0:Y:S07]  /*0010*/  S2R R0, SR_TID.X ;  /* 0x0000000000007919 */ /* 0x000e2e0000002100 */
[----:B------:R-:W1:Y:S01]  /*0020*/  LDC.64 R2, c[0x0][0x398] ;  /* 0x0000e600ff027b82 */ /* 0x000e620000000a00 */
[----:B------:R-:W2:Y:S01]  /*0030*/  LDCU.64 UR4, c[0x0][0x358] ;  /* 0x00006b00ff0477ac */ /* 0x000ea20008000a00 */
[----:B------:R-:W-:Y:S06]  /*0040*/  BSSY.RECONVERGENT B0, `(.L_x_0) ;  /* 0x00000e6000007945 */ /* 0x000fec0003800200 */
[----:B------:R-:W0:Y:S08]  /*0050*/  S2UR UR6, SR_CTAID.X ;  /* 0x00000000000679c3 */ /* 0x000e300000002500 */
[----:B------:R-:W0:Y:S08]  /*0060*/  LDC R13, c[0x0][0x360] ;  /* 0x0000d800ff0d7b82 */ /* 0x000e300000000800 */
[----:B------:R-:W3:Y:S01]  /*0070*/  LDC.64 R4, c[0x0][0x390] ;  /* 0x0000e400ff047b82 */ /* 0x000ee20000000a00 */
[----:B-1----:R-:W-:-:S02]  /*0080*/  LOP3.LUT R2, R2, 0xaad26b49, RZ, 0x3c, !PT ;  /* 0xaad26b4902027812 */ /* 0x002fc400078e3cff */
[----:B------:R-:W-:-:S03]  /*0090*/  LOP3.LUT R3, R3, 0xf7dcefdd, RZ, 0x3c, !PT ;  /* 0xf7dcefdd03037812 */ /* 0x000fc600078e3cff */
[----:B------:R-:W-:Y:S02]  /*00a0*/  IMAD R2, R2, 0x4182bed5, RZ ;  /* 0x4182bed502027824 */ /* 0x000fe400078e02ff */
[----:B------:R-:W-:Y:S02]  /*00b0*/  IMAD R3, R3, -0x658354e5, RZ ;  /* 0x9a7cab1b03037824 */ /* 0x000fe400078e02ff */
[C---:B------:R-:W-:Y:S01]  /*00c0*/  VIADD R7, R2.reuse, 0x75bcd15 ;  /* 0x075bcd1502077836 */ /* 0x040fe20000000000 */
[C---:B------:R-:W-:Y:S01]  /*00d0*/  LOP3.LUT R8, R2.reuse, 0x159a55e5, RZ, 0x3c, !PT ;  /* 0x159a55e502087812 */ /* 0x040fe200078e3cff */
[C---:B------:R-:W-:Y:S01]  /*00e0*/  VIADD R11, R2.reuse, 0x583f19 ;  /* 0x00583f19020b7836 */ /* 0x040fe20000000000 */
[----:B------:R-:W-:Y:S01]  /*00f0*/  IADD3 R6, PT, PT, R2, 0x64f0c9, R3 ;  /* 0x0064f0c902067810 */ /* 0x000fe20007ffe003 */
[C---:B------:R-:W-:Y:S01]  /*0100*/  VIADD R9, R3.reuse, 0x1f123bb5 ;  /* 0x1f123bb503097836 */ /* 0x040fe20000000000 */
[----:B------:R-:W-:Y:S01]  /*0110*/  LOP3.LUT R10, R3, 0x5491333, RZ, 0x3c, !PT ;  /* 0x05491333030a7812 */ /* 0x000fe200078e3cff */
[----:B0-----:R-:W-:-:S04]  /*0120*/  IMAD R0, R13, UR6, R0 ;  /* 0x000000060d007c24 */ /* 0x001fc8000f8e0200 */
[--C-:B------:R-:W-:Y:S01]  /*0130*/  IMAD.MOV.U32 R12, RZ, RZ, R0.reuse ;  /* 0x000000ffff0c7224 */ /* 0x100fe200078e0000 */
[C---:B------:R-:W-:Y:S02]  /*0140*/  ISETP.NE.AND P0, PT, R0.reuse, RZ, PT ;  /* 0x000000ff0000720c */ /* 0x040fe40003f05270 */
[----:B------:R-:W-:Y:S01]  /*0150*/  SHF.R.S32.HI R14, RZ, 0x1f, R0 ;  /* 0x0000001fff0e7819 */ /* 0x000fe20000011400 */
[----:B---3--:R-:W-:-:S05]  /*0160*/  IMAD.WIDE R4, R0, 0x30, R4 ;  /* 0x0000003000047825 */ /* 0x008fca00078e0204 */
[----:B--2---:R0:W-:Y:S04]  /*0170*/  STG.E.64 desc[UR4][R4.64], R6 ;  /* 0x0000000604007986 */ /* 0x0041e8000c101b04 */
[----:B------:R0:W-:Y:S04]  /*0180*/  STG.E.64 desc[UR4][R4.64+0x8], R8 ;  /* 0x0000080804007986 */ /* 0x0001e8000c101b04 */
[----:B------:R0:W-:Y:S01]  /*0190*/  STG.E.64 desc[UR4][R4.64+0x10], R10 ;  /* 0x0000100a04007986 */ /* 0x0001e2000c101b04 */
[----:B------:R-:W-:Y:S05]  /*01a0*/  @!P0 BRA `(.L_x_1) ;  /* 0x0000000c003c8947 */ /* 0x000fea0003800000 */
[----:B------:R-:W-:Y:S02]  /*01b0*/  IMAD.MOV.U32 R15, RZ, RZ, RZ ;  /* 0x000000ffff0f7224 */ /* 0x000fe400078e00ff */
[----:B------:R-:W-:-:S07]  /*01c0*/  IMAD.MOV.U32 R17, RZ, RZ, R0 ;  /* 0x000000ffff117224 */ /* 0x000fce00078e0000 */
.L_x_7:
[----:B------:R-:W-:Y:S01]  /*01d0*/  LOP3.LUT R16, R17, 0x3, RZ, 0xc0, !PT ;  /* 0x0000000311107812 */ /* 0x000fe200078ec0ff */
[----:B------:R-:W-:Y:S03]  /*01e0*/  BSSY.RECONVERGENT B1, `(.L_x_2) ;  /* 0x00000c5000017945 */ /* 0x000fe60003800200 */
[----:B------:R-:W-:-:S04]  /*01f0*/  ISETP.NE.U32.AND P0, PT, R16, RZ, PT ;  /* 0x000000ff1000720c */ /* 0x000fc80003f05070 */
[----:B------:R-:W-:-:S13]  /*0200*/  ISETP.NE.AND.EX P0, PT, RZ, RZ, PT, P0 ;  /* 0x000000ffff00720c */ /* 0x000fda0003f05300 */
[----:B-1----:R-:W-:Y:S05]  /*0210*/  @!P0 BRA `(.L_x_3) ;  /* 0x0000000c00048947 */ /* 0x002fea0003800000 */
[----:B------:R-:W1:Y:S01]  /*0220*/  LDC.64 R2, c[0x4][RZ] ;  /* 0x01000000ff027b82 */ /* 0x000e620000000a00 */
[----:B------:R-:W-:Y:S02]  /*0230*/  IMAD.MOV.U32 R19, RZ, RZ, RZ ;  /* 0x000000ffff137224 */ /* 0x000fe400078e00ff */
[----:B-1----:R-:W-:-:S07]  /*0240*/  IMAD.WIDE.U32 R2, R15, 0xc80, R2 ;  /* 0x00000c800f027825 */ /* 0x002fce00078e0002 */
.L_x_6:
[----:B-1----:R-:W-:Y:S01]  /*0250*/  IMAD.MOV.U32 R21, RZ, RZ, RZ ;  /* 0x000000ffff157224 */ /* 0x002fe200078e00ff */
[----:B0-----:R-:W-:Y:S01]  /*0260*/  CS2R R6, SRZ ;  /* 0x0000000000067805 */ /* 0x001fe2000001ff00 */
[----:B------:R-:W-:Y:S01]  /*0270*/  IMAD.MOV.U32 R23, RZ, RZ, RZ ;  /* 0x000000ffff177224 */ /* 0x000fe200078e00ff */
[----:B------:R-:W-:-:S07]  /*0280*/  CS2R R8, SRZ ;  /* 0x0000000000087805 */ /* 0x000fce000001ff00 */
.L_x_5:
[----:B------:R-:W-:-:S05]  /*0290*/  IMAD.WIDE.U32 R10, R23, 0x4, R4 ;  /* 0x00000004170a7825 */ /* 0x000fca00078e0004 */
[----:B------:R0:W5:Y:S01]  /*02a0*/  LDG.E R18, desc[UR4][R10.64+0x4] ;  /* 0x000004040a127981 */ /* 0x000162000c1e1900 */
[----:B------:R-:W-:Y:S02]  /*02b0*/  IMAD.SHL.U32 R20, R23, 0x20, RZ ;  /* 0x0000002017147824 */ /* 0x000fe400078e00ff */
[----:B------:R-:W-:-:S07]  /*02c0*/  IMAD.MOV.U32 R25, RZ, RZ, RZ ;  /* 0x000000ffff197224 */ /* 0x000fce00078e00ff */
.L_x_4:
[----:B-----5:R-:W-:Y:S01]  /*02d0*/  SHF.R.U32.HI R26, RZ, R25, R18 ;  /* 0x00000019ff1a7219 */ /* 0x020fe20000011612 */
[----:B0-----:R-:W-:-:S03]  /*02e0*/  IMAD.IADD R10, R20, 0x1, R25 ;  /* 0x00000001140a7824 */ /* 0x001fc600078e0219 */
[----:B------:R-:W-:-:S04]  /*02f0*/  LOP3.LUT R11, R26, 0x1, RZ, 0xc0, !PT ;  /* 0x000000011a0b7812 */ /* 0x000fc800078ec0ff */
[----:B------:R-:W-:Y:S01]  /*0300*/  ISETP.NE.U32.AND P0, PT, R11, 0x1, PT ;  /* 0x000000010b00780c */ /* 0x000fe20003f05070 */
[----:B------:R-:W-:-:S04]  /*0310*/  IMAD R11, R10, 0x5, RZ ;  /* 0x000000050a0b7824 */ /* 0x000fc800078e02ff */
[----:B------:R-:W-:-:S08]  /*0320*/  IMAD.WIDE.U32 R10, R11, 0x4, R2 ;  /* 0x000000040b0a7825 */ /* 0x000fd000078e0002 */
[----:B------:R-:W2:Y:S04]  /*0330*/  @!P0 LDG.E R22, desc[UR4][R10.64] ;  /* 0x000000040a168981 */ /* 0x000ea8000c1e1900 */
[----:B------:R-:W3:Y:S04]  /*0340*/  @!P0 LDG.E R24, desc[UR4][R10.64+0x8] ;  /* 0x000008040a188981 */ /* 0x000ee8000c1e1900 */
[----:B------:R-:W4:Y:S01]  /*0350*/  @!P0 LDG.E R27, desc[UR4][R10.64+0x4] ;  /* 0x000004040a1b8981 */ /* 0x000f22000c1e1900 */
[----:B------:R-:W-:-:S03]  /*0360*/  R2P PR, R26, 0x7e ;  /* 0x0000007e1a007804 */ /* 0x000fc60000000000 */
[----:B------:R-:W4:Y:S10]  /*0370*/  @!P0 LDG.E R29, desc[UR4][R10.64+0xc] ;  /* 0x00000c040a1d8981 */ /* 0x000f34000c1e1900 */
[----:B------:R-:W4:Y:S01]  /*0380*/  @P2 LDG.E R28, desc[UR4][R10.64+0x38] ;  /* 0x000038040a1c2981 */ /* 0x000f22000c1e1900 */
[----:B--2---:R-:W-:-:S03]  /*0390*/  @!P0 LOP3.LUT R21, R21, R22, RZ, 0x3c, !PT ;  /* 0x0000001615158212 */ /* 0x004fc600078e3cff */
[----:B------:R-:W2:Y:S01]  /*03a0*/  @!P0 LDG.E R22, desc[UR4][R10.64+0x10] ;  /* 0x000010040a168981 */ /* 0x000ea2000c1e1900 */
[----:B---3--:R-:W-:-:S03]  /*03b0*/  @!P0 LOP3.LUT R9, R9, R24, RZ, 0x3c, !PT ;  /* 0x0000001809098212 */ /* 0x008fc600078e3cff */
[----:B------:R-:W3:Y:S01]  /*03c0*/  @P1 LDG.E R24, desc[UR4][R10.64+0x24] ;  /* 0x000024040a181981 */ /* 0x000ee2000c1e1900 */
[----:B----4-:R-:W-:-:S03]  /*03d0*/  @!P0 LOP3.LUT R8, R8, R27, RZ, 0x3c, !PT ;  /* 0x0000001b08088212 */ /* 0x010fc600078e3cff */
[----:B------:R-:W4:Y:S01]  /*03e0*/  @P3 LDG.E R27, desc[UR4][R10.64+0x4c] ;  /* 0x00004c040a1b3981 */ /* 0x000f22000c1e1900 */
[----:B--2---:R-:W-:-:S03]  /*03f0*/  @!P0 LOP3.LUT R7, R7, R22, RZ, 0x3c, !PT ;  /* 0x0000001607078212 */ /* 0x004fc600078e3cff */
[----:B------:R-:W2:Y:S01]  /*0400*/  @P1 LDG.E R22, desc[UR4][R10.64+0x14] ;  /* 0x000014040a161981 */ /* 0x000ea2000c1e1900 */
[----:B---3--:R-:W-:-:S03]  /*0410*/  @P1 LOP3.LUT R7, R7, R24, RZ, 0x3c, !PT ;  /* 0x0000001807071212 */ /* 0x008fc600078e3cff */
[----:B------:R-:W3:Y:S01]  /*0420*/  @P4 LDG.E R24, desc[UR4][R10.64+0x60] ;  /* 0x000060040a184981 */ /* 0x000ee2000c1e1900 */
[----:B------:R-:W-:-:S03]  /*0430*/  @P2 LOP3.LUT R7, R7, R28, RZ, 0x3c, !PT ;  /* 0x0000001c07072212 */ /* 0x000fc600078e3cff */
[----:B------:R-:W2:Y:S01]  /*0440*/  @P5 LDG.E R28, desc[UR4][R10.64+0x74] ;  /* 0x000074040a1c5981 */ /* 0x000ea2000c1e1900 */
[----:B----4-:R-:W-:-:S03]  /*0450*/  @P3 LOP3.LUT R7, R7, R27, RZ, 0x3c, !PT ;  /* 0x0000001b07073212 */ /* 0x010fc600078e3cff */
[----:B------:R-:W4:Y:S01]  /*0460*/  @P6 LDG.E R27, desc[UR4][R10.64+0x88] ;  /* 0x000088040a1b6981 */ /* 0x000f22000c1e1900 */
[----:B------:R-:W-:-:S03]  /*0470*/  @!P0 LOP3.LUT R6, R6, R29, RZ, 0x3c, !PT ;  /* 0x0000001d06068212 */ /* 0x000fc600078e3cff */
[----:B------:R-:W4:Y:S01]  /*0480*/  @P1 LDG.E R29, desc[UR4][R10.64+0x20] ;  /* 0x000020040a1d1981 */ /* 0x000f22000c1e1900 */
[----:B---3--:R-:W-:Y:S02]  /*0490*/  @P4 LOP3.LUT R7, R7, R24, RZ, 0x3c, !PT ;  /* 0x0000001807074212 */ /* 0x008fe400078e3cff */
[----:B--2---:R-:W-:Y:S01]  /*04a0*/  @P1 LOP3.LUT R21, R21, R22, RZ, 0x3c, !PT ;  /* 0x0000001615151212 */ /* 0x004fe200078e3cff */
[----:B------:R-:W2:Y:S01]  /*04b0*/  @P2 LDG.E R24, desc[UR4][R10.64+0x28] ;  /* 0x000028040a182981 */ /* 0x000ea2000c1e1900 */
[----:B------:R-:W-:-:S03]  /*04c0*/  @P5 LOP3.LUT R7, R7, R28, RZ, 0x3c, !PT ;  /* 0x0000001c07075212 */ /* 0x000fc600078e3cff */
[----:B------:R-:W3:Y:S01]  /*04d0*/  @P1 LDG.E R22, desc[UR4][R10.64+0x1c] ;  /* 0x00001c040a161981 */ /* 0x000ee2000c1e1900 */
[----:B----4-:R-:W-:-:S03]  /*04e0*/  @P6 LOP3.LUT R7, R7, R27, RZ, 0x3c, !PT ;  /* 0x0000001b07076212 */ /* 0x010fc600078e3cff */
[----:B------:R-:W4:Y:S01]  /*04f0*/  @P1 LDG.E R27, desc[UR4][R10.64+0x18] ;  /* 0x000018040a1b1981 */ /* 0x000f22000c1e1900 */
[----:B------:R-:W-:-:S03]  /*0500*/  @P1 LOP3.LUT R6, R6, R29, RZ, 0x3c, !PT ;  /* 0x0000001d06061212 */ /* 0x000fc600078e3cff */
[----:B------:R-:W4:Y:S01]  /*0510*/  @P2 LDG.E R29, desc[UR4][R10.64+0x34] ;  /* 0x000034040a1d2981 */ /* 0x000f22000c1e1900 */
[----:B--2---:R-:W-:-:S03]  /*0520*/  @P2 LOP3.LUT R21, R21, R24, RZ, 0x3c, !PT ;  /* 0x0000001815152212 */ /* 0x004fc600078e3cff */
[----:B------:R-:W2:Y:S01]  /*0530*/  @P3 LDG.E R24, desc[UR4][R10.64+0x3c] ;  /* 0x00003c040a183981 */ /* 0x000ea2000c1e1900 */
[----:B---3--:R-:W-:-:S03]  /*0540*/  @P1 LOP3.LUT R9, R9, R22, RZ, 0x3c, !PT ;  /* 0x0000001609091212 */ /* 0x008fc600078e3cff */
        /* <DEDUP_REMOVED lines=27> */
[----:B------:R-:W-:Y:S02]  /*0700*/  LOP3.LUT P0, RZ, R26, 0x80, RZ, 0xc0, !PT ;  /* 0x000000801aff7812 */ /* 0x000fe4000780c0ff */
[----:B------:R-:W-:Y:S02]  /*0710*/  @P5 LOP3.LUT R6, R6, R29, RZ, 0x3c, !PT ;  /* 0x0000001d06065212 */ /* 0x000fe400078e3cff */
[----:B------:R-:W4:Y:S01]  /*0720*/  @P6 LDG.E R29, desc[UR4][R10.64+0x84] ;  /* 0x000084040a1d6981 */ /* 0x000f22000c1e1900 */
[----:B--2---:R-:W-:-:S08]  /*0730*/  @P6 LOP3.LUT R21, R21, R24, RZ, 0x3c, !PT ;  /* 0x0000001815156212 */ /* 0x004fd000078e3cff */
        /* <DEDUP_REMOVED lines=13> */
[----:B------:R-:W-:Y:S02]  /*0810*/  @P0 LOP3.LUT R6, R6, R29, RZ, 0x3c, !PT ;  /* 0x0000001d06060212 */ /* 0x000fe400078e3cff */
[----:B--2---:R-:W-:Y:S02]  /*0820*/  @P0 LOP3.LUT R7, R7, R24, RZ, 0x3c, !PT ;  /* 0x0000001807070212 */ /* 0x004fe400078e3cff */
[----:B---3--:R-:W-:Y:S02]  /*0830*/  @P0 LOP3.LUT R9, R9, R22, RZ, 0x3c, !PT ;  /* 0x0000001609090212 */ /* 0x008fe400078e3cff */
[----:B----4-:R-:W-:Y:S02]  /*0840*/  @P0 LOP3.LUT R8, R8, R27, RZ, 0x3c, !PT ;  /* 0x0000001b08080212 */ /* 0x010fe400078e3cff */
[----:B------:R-:W-:-:S13]  /*0850*/  R2P PR, R26.B1, 0x7f ;  /* 0x0000007f1a007804 */ /* 0x000fda0000001000 */
[----:B------:R-:W2:Y:S04]  /*0860*/  @P0 LDG.E R22, desc[UR4][R10.64+0xa0] ;  /* 0x0000a0040a160981 */ /* 0x000ea8000c1e1900 */
[----:B------:R-:W3:Y:S04]  /*0870*/  @P0 LDG.E R27, desc[UR4][R10.64+0xa4] ;  /* 0x0000a4040a1b0981 */ /* 0x000ee8000c1e1900 */
[----:B------:R-:W4:Y:S04]  /*0880*/  @P0 LDG.E R24, desc[UR4][R10.64+0xb0] ;  /* 0x0000b0040a180981 */ /* 0x000f28000c1e1900 */
[----:B------:R-:W4:Y:S01]  /*0890*/  @P0 LDG.E R29, desc[UR4][R10.64+0xac] ;  /* 0x0000ac040a1d0981 */ /* 0x000f22000c1e1900 */
[----:B--2---:R-:W-:-:S03]  /*08a0*/  @P0 LOP3.LUT R21, R21, R22, RZ, 0x3c, !PT ;  /* 0x0000001615150212 */ /* 0x004fc600078e3cff */
[----:B------:R-:W2:Y:S01]  /*08b0*/  @P0 LDG.E R22, desc[UR4][R10.64+0xa8] ;  /* 0x0000a8040a160981 */ /* 0x000ea2000c1e1900 */
[----:B---3--:R-:W-:-:S03]  /*08c0*/  @P0 LOP3.LUT R8, R8, R27, RZ, 0x3c, !PT ;  /* 0x0000001b08080212 */ /* 0x008fc600078e3cff */
[----:B------:R-:W3:Y:S01]  /*08d0*/  @P1 LDG.E R27, desc[UR4][R10.64+0xb8] ;  /* 0x0000b8040a1b1981 */ /* 0x000ee2000c1e1900 */
[----:B----4-:R-:W-:-:S03]  /*08e0*/  @P0 LOP3.LUT R7, R7, R24, RZ, 0x3c, !PT ;  /* 0x0000001807070212 */ /* 0x010fc600078e3cff */
        /* <DEDUP_REMOVED lines=9> */
[----:B------:R-:W-:-:S03]  /*0980*/  @P0 LOP3.LUT R6, R6, R29, RZ, 0x3c, !PT ;  /* 0x0000001d06060212 */ /* 0x000fc600078e3cff */
[----:B------:R-:W2:Y:S01]  /*0990*/  @P2 LDG.E R29, desc[UR4][R10.64+0xcc] ;  /* 0x0000cc040a1d2981 */ /* 0x000ea2000c1e1900 */
[----:B---3--:R-:W-:Y:S02]  /*09a0*/  @P1 LOP3.LUT R6, R6, R27, RZ, 0x3c, !PT ;  /* 0x0000001b06061212 */ /* 0x008fe400078e3cff */
[----:B----4-:R-:W-:Y:S01]  /*09b0*/  @P2 LOP3.LUT R21, R21, R24, RZ, 0x3c, !PT ;  /* 0x0000001815152212 */ /* 0x010fe200078e3cff */
[----:B------:R-:W3:Y:S04]  /*09c0*/  @P2 LDG.E R27, desc[UR4][R10.64+0xd4] ;  /* 0x0000d4040a1b2981 */ /* 0x000ee8000c1e1900 */
        /* <DEDUP_REMOVED lines=9> */
[----:B------:R-:W-:Y:S02]  /*0a60*/  LOP3.LUT P0, RZ, R26, 0x8000, RZ, 0xc0, !PT ;  /* 0x000080001aff7812 */ /* 0x000fe4000780c0ff */
[----:B------:R-:W-:Y:S01]  /*0a70*/  @P2 LOP3.LUT R8, R8, R29, RZ, 0x3c, !PT ;  /* 0x0000001d08082212 */ /* 0x000fe200078e3cff */
[----:B------:R-:W2:Y:S03]  /*0a80*/  @P3 LDG.E R26, desc[UR4][R10.64+0xdc] ;  /* 0x0000dc040a1a3981 */ /* 0x000ea6000c1e1900 */
[----:B---3--:R-:W-:Y:S01]  /*0a90*/  @P3 LOP3.LUT R8, R8, R27, RZ, 0x3c, !PT ;  /* 0x0000001b08083212 */ /* 0x008fe200078e3cff */
[----:B------:R-:W3:Y:S01]  /*0aa0*/  @P3 LDG.E R29, desc[UR4][R10.64+0xe8] ;  /* 0x0000e8040a1d3981 */ /* 0x000ee2000c1e1900 */
[----:B----4-:R-:W-:-:S03]  /*0ab0*/  @P3 LOP3.LUT R7, R7, R24, RZ, 0x3c, !PT ;  /* 0x0000001807073212 */ /* 0x010fc600078e3cff */
[----:B------:R-:W4:Y:S04]  /*0ac0*/  @P4 LDG.E R27, desc[UR4][R10.64+0xf4] ;  /* 0x0000f4040a1b4981 */ /* 0x000f28000c1e1900 */
[----:B------:R-:W3:Y:S01]  /*0ad0*/  @P4 LDG.E R24, desc[UR4][R10.64+0xf8] ;  /* 0x0000f8040a184981 */ /* 0x000ee2000c1e1900 */
[----:B--2---:R-:W-:-:S03]  /*0ae0*/  @P3 LOP3.LUT R9, R9, R22, RZ, 0x3c, !PT ;  /* 0x0000001609093212 */ /* 0x004fc600078e3cff */
[----:B------:R-:W2:Y:S01]  /*0af0*/  @P4 LDG.E R22, desc[UR4][R10.64+0xf0] ;  /* 0x0000f0040a164981 */ /* 0x000ea2000c1e1900 */
[----:B------:R-:W-:-:S03]  /*0b00*/  @P3 LOP3.LUT R21, R21, R26, RZ, 0x3c, !PT ;  /* 0x0000001a15153212 */ /* 0x000fc600078e3cff */
[----:B------:R-:W2:Y:S01]  /*0b10*/  @P5 LDG.E R26, desc[UR4][R10.64+0x10c] ;  /* 0x00010c040a1a5981 */ /* 0x000ea2000c1e1900 */
[----:B----4-:R-:W-:-:S03]  /*0b20*/  @P4 LOP3.LUT R8, R8, R27, RZ, 0x3c, !PT ;  /* 0x0000001b08084212 */ /* 0x010fc600078e3cff */
[----:B------:R-:W4:Y:S01]  /*0b30*/  @P5 LDG.E R27, desc[UR4][R10.64+0x108] ;  /* 0x000108040a1b5981 */ /* 0x000f22000c1e1900 */
[----:B---3--:R-:W-:-:S03]  /*0b40*/  @P4 LOP3.LUT R9, R9, R24, RZ, 0x3c, !PT ;  /* 0x0000001809094212 */ /* 0x008fc600078e3cff */
        /* <DEDUP_REMOVED lines=19> */
[----:B------:R-:W-:Y:S02]  /*0c80*/  @P5 LOP3.LUT R9, R9, R26, RZ, 0x3c, !PT ;  /* 0x0000001a09095212 */ /* 0x000fe400078e3cff */
[----:B------:R-:W-:Y:S01]  /*0c90*/  @P6 LOP3.LUT R8, R8, R29, RZ, 0x3c, !PT ;  /* 0x0000001d08086212 */ /* 0x000fe200078e3cff */
[----:B------:R-:W2:Y:S04]  /*0ca0*/  @P0 LDG.E R26, desc[UR4][R10.64+0x12c] ;  /* 0x00012c040a1a0981 */ /* 0x000ea8000c1e1900 */
[----:B------:R-:W2:Y:S01]  /*0cb0*/  @P0 LDG.E R29, desc[UR4][R10.64+0x138] ;  /* 0x000138040a1d0981 */ /* 0x000ea2000c1e1900 */
[----:B----4-:R-:W-:-:S03]  /*0cc0*/  @P6 LOP3.LUT R6, R6, R27, RZ, 0x3c, !PT ;  /* 0x0000001b06066212 */ /* 0x010fc600078e3cff */
[----:B------:R-:W4:Y:S01]  /*0cd0*/  @P0 LDG.E R27, desc[UR4][R10.64+0x130] ;  /* 0x000130040a1b0981 */ /* 0x000f22000c1e1900 */
[----:B---3--:R-:W-:-:S03]  /*0ce0*/  @P6 LOP3.LUT R7, R7, R24, RZ, 0x3c, !PT ;  /* 0x0000001807076212 */ /* 0x008fc600078e3cff */
[----:B------:R-:W3:Y:S01]  /*0cf0*/  @P0 LDG.E R24, desc[UR4][R10.64+0x13c] ;  /* 0x00013c040a180981 */ /* 0x000ee2000c1e1900 */
[----:B------:R-:W-:Y:S01]  /*0d00*/  VIADD R25, R25, 0x10 ;  /* 0x0000001019197836 */ /* 0x000fe20000000000 */
[----:B--2---:R-:W-:Y:S02]  /*0d10*/  @P6 LOP3.LUT R9, R9, R22, RZ, 0x3c, !PT ;  /* 0x0000001609096212 */ /* 0x004fe400078e3cff */
[----:B------:R-:W2:Y:S02]  /*0d20*/  @P0 LDG.E R22, desc[UR4][R10.64+0x134] ;  /* 0x000134040a160981 */ /* 0x000ea4000c1e1900 */
[----:B------:R-:W-:Y:S02]  /*0d30*/  ISETP.NE.AND P1, PT, R25, 0x20, PT ;  /* 0x000000201900780c */ /* 0x000fe40003f25270 */
[----:B------:R-:W-:Y:S02]  /*0d40*/  @P0 LOP3.LUT R21, R21, R26, RZ, 0x3c, !PT ;  /* 0x0000001a15150212 */ /* 0x000fe400078e3cff */
[----:B------:R-:W-:-:S02]  /*0d50*/  @P0 LOP3.LUT R6, R6, R29, RZ, 0x3c, !PT ;  /* 0x0000001d06060212 */ /* 0x000fc400078e3cff */
[----:B----4-:R-:W-:Y:S02]  /*0d60*/  @P0 LOP3.LUT R8, R8, R27, RZ, 0x3c, !PT ;  /* 0x0000001b08080212 */ /* 0x010fe400078e3cff */
[----:B---3--:R-:W-:Y:S02]  /*0d70*/  @P0 LOP3.LUT R7, R7, R24, RZ, 0x3c, !PT ;  /* 0x0000001807070212 */ /* 0x008fe400078e3cff */
[----:B--2---:R-:W-:-:S03]  /*0d80*/  @P0 LOP3.LUT R9, R9, R22, RZ, 0x3c, !PT ;  /* 0x0000001609090212 */ /* 0x004fc600078e3cff */
[----:B------:R-:W-:Y:S05]  /*0d90*/  @P1 BRA `(.L_x_4) ;  /* 0xfffffff4004c1947 */ /* 0x000fea000383ffff */
[----:B------:R-:W-:-:S05]  /*0da0*/  VIADD R23, R23, 0x1 ;  /* 0x0000000117177836 */ /* 0x000fca0000000000 */
[----:B------:R-:W-:-:S13]  /*0db0*/  ISETP.NE.AND P0, PT, R23, 0x5, PT ;  /* 0x000000051700780c */ /* 0x000fda0003f05270 */
[----:B------:R-:W-:Y:S05]  /*0dc0*/  @P0 BRA `(.L_x_5) ;  /* 0xfffffff400300947 */ /* 0x000fea000383ffff */
[----:B------:R1:W-:Y:S01]  /*0dd0*/  STG.E.64 desc[UR4][R4.64+0x8], R8 ;  /* 0x0000080804007986 */ /* 0x0003e2000c101b04 */
[----:B------:R-:W-:-:S03]  /*0de0*/  VIADD R19, R19, 0x1 ;  /* 0x0000000113137836 */ /* 0x000fc60000000000 */
[----:B------:R1:W-:Y:S02]  /*0df0*/  STG.E.64 desc[UR4][R4.64+0x10], R6 ;  /* 0x0000100604007986 */ /* 0x0003e4000c101b04 */
[----:B------:R-:W-:Y:S02]  /*0e00*/  ISETP.GE.U32.AND P0, PT, R19, R16, PT ;  /* 0x000000101300720c */ /* 0x000fe40003f06070 */
[----:B------:R1:W-:Y:S11]  /*0e10*/  STG.E desc[UR4][R4.64+0x4], R21 ;  /* 0x0000041504007986 */ /* 0x0003f6000c101904 */
[----:B------:R-:W-:Y:S05]  /*0e20*/  @!P0 BRA `(.L_x_6) ;  /* 0xfffffff400088947 */ /* 0x000fea000383ffff */
.L_x_3:
[----:B------:R-:W-:Y:S05]  /*0e30*/  BSYNC.RECONVERGENT B1 ;  /* 0x0000000000017941 */ /* 0x000fea0003800200 */
.L_x_2:
[----:B------:R-:W-:Y:S01]  /*0e40*/  ISETP.GT.U32.AND P0, PT, R17, 0x3, PT ;  /* 0x000000031100780c */ /* 0x000fe20003f04070 */
[----:B------:R-:W-:Y:S01]  /*0e50*/  VIADD R15, R15, 0x1 ;  /* 0x000000010f0f7836 */ /* 0x000fe20000000000 */
[--C-:B------:R-:W-:Y:S02]  /*0e60*/  SHF.R.U64 R17, R17, 0x2, R14.reuse ;  /* 0x0000000211117819 */ /* 0x100fe4000000120e */
[----:B------:R-:W-:Y:S02]  /*0e70*/  ISETP.GT.U32.AND.EX P0, PT, R14, RZ, PT, P0 ;  /* 0x000000ff0e00720c */ /* 0x000fe40003f04100 */
[----:B------:R-:W-:-:S11]  /*0e80*/  SHF.R.U32.HI R14, RZ, 0x2, R14 ;  /* 0x00000002ff0e7819 */ /* 0x000fd6000001160e */
[----:B------:R-:W-:Y:S05]  /*0e90*/  @P0 BRA `(.L_x_7) ;  /* 0xfffffff000cc0947 */ /* 0x000fea000383ffff */
.L_x_1:
[----:B------:R-:W-:Y:S05]  /*0ea0*/  BSYNC.RECONVERGENT B0 ;  /* 0x0000000000007941 */ /* 0x000fea0003800200 */
.L_x_0:
[----:B------:R-:W-:Y:S01]  /*0eb0*/  ISETP.GT.AND P0, PT, R12, 0xf423f, PT ;  /* 0x000f423f0c00780c */ /* 0x000fe20003f04270 */
[----:B------:R2:W-:Y:S04]  /*0ec0*/  STG.E.64 desc[UR4][R4.64+0x18], RZ ;  /* 0x000018ff04007986 */ /* 0x0005e8000c101b04 */
[----:B------:R2:W-:Y:S04]  /*0ed0*/  STG.E desc[UR4][R4.64+0x20], RZ ;  /* 0x000020ff04007986 */ /* 0x0005e8000c101904 */
[----:B------:R2:W-:Y:S04]  /*0ee0*/  STG.E.64 desc[UR4][R4.64+0x28], RZ ;  /* 0x000028ff04007986 */ /* 0x0005e8000c101b04 */
[----:B------:R-:W-:Y:S05]  /*0ef0*/  @P0 EXIT ;  /* 0x000000000000094d */ /* 0x000fea0003800000 */
[----:B------:R-:W3:Y:S01]  /*0f00*/  LDC.64 R2, c[0x0][0x388] ;  /* 0x0000e200ff027b82 */ /* 0x000ee20000000a00 */
[----:B------:R-:W4:Y:S01]  /*0f10*/  LDCU UR6, c[0x0][0x370] ;  /* 0x00006e00ff0677ac */ /* 0x000f220008000800 */
[----:B------:R-:W-:Y:S01]  /*0f20*/  BSSY.RECONVERGENT B0, `(.L_x_8) ;  /* 0x0000026000007945 */ /* 0x000fe20003800200 */
[----:B----4-:R-:W-:-:S07]  /*0f30*/  IMAD R13, R13, UR6, RZ ;  /* 0x000000060d0d7c24 */ /* 0x010fce000f8e02ff */
.L_x_9:
[----:B0---4-:R-:W4:Y:S04]  /*0f40*/  LDG.E.64 R10, desc[UR4][R4.64] ;  /* 0x00000004040a7981 */ /* 0x011f28000c1e1b00 */
[----:B-1----:R-:W5:Y:S04]  /*0f50*/  LDG.E.64 R6, desc[UR4][R4.64+0x10] ;  /* 0x0000100404067981 */ /* 0x002f68000c1e1b00 */
[----:B------:R-:W2:Y:S01]  /*0f60*/  LDG.E.64 R8, desc[UR4][R4.64+0x8] ;  /* 0x0000080404087981 */ /* 0x000ea2000c1e1b00 */
[----:B------:R-:W-:Y:S01]  /*0f70*/  IMAD.MOV.U32 R18, RZ, RZ, -0x18def417 ;  /* 0xe7210be9ff127424 */ /* 0x000fe200078e00ff */
[----:B------:R-:W-:Y:S01]  /*0f80*/  UMOV UR6, 0x0 ;  /* 0x0000000000067882 */ /* 0x000fe20000000000 */
[----:B------:R-:W-:Y:S01]  /*0f90*/  IMAD.MOV.U32 R19, RZ, RZ, 0x3feffffd ;  /* 0x3feffffdff137424 */ /* 0x000fe200078e00ff */
[----:B------:R-:W-:Y:S01]  /*0fa0*/  UMOV UR7, 0x40100000 ;  /* 0x4010000000077882 */ /* 0x000fe20000000000 */
[----:B----4-:R-:W-:Y:S01]  /*0fb0*/  SHF.R.U32.HI R14, RZ, 0x2, R11 ;  /* 0x00000002ff0e7819 */ /* 0x010fe2000001160b */
[----:B------:R-:W-:-:S03]  /*0fc0*/  VIADD R10, R10, 0x587c5 ;  /* 0x000587c50a0a7836 */ /* 0x000fc60000000000 */
[----:B------:R-:W-:Y:S01]  /*0fd0*/  LOP3.LUT R14, R14, R11, RZ, 0x3c, !PT ;  /* 0x0000000b0e0e7212 */ /* 0x000fe200078e3cff */
[----:B-----5:R-:W-:Y:S02]  /*0fe0*/  IMAD.SHL.U32 R11, R7, 0x10, RZ ;  /* 0x00000010070b7824 */ /* 0x020fe400078e00ff */
[----:B------:R-:W-:Y:S02]  /*0ff0*/  IMAD.MOV.U32 R21, RZ, RZ, R6 ;  /* 0x000000ffff157224 */ /* 0x000fe400078e0006 */
[----:B------:R-:W-:Y:S02]  /*1000*/  IMAD.SHL.U32 R15, R14, 0x2, RZ ;  /* 0x000000020e0f7824 */ /* 0x000fe400078e00ff */
[----:B--2---:R-:W-:-:S03]  /*1010*/  IMAD.MOV.U32 R20, RZ, RZ, R9 ;  /* 0x000000ffff147224 */ /* 0x004fc600078e0009 */
[----:B------:R-:W-:Y:S02]  /*1020*/  LOP3.LUT R14, R14, R15, R11, 0x96, !PT ;  /* 0x0000000f0e0e7212 */ /* 0x000fe400078e960b */
[----:B------:R4:W-:Y:S02]  /*1030*/  STG.E.64 desc[UR4][R4.64+0x8], R20 ;  /* 0x0000081404007986 */ /* 0x0009e4000c101b04 */
[----:B------:R-:W-:Y:S01]  /*1040*/  LOP3.LUT R15, R14, R7, RZ, 0x3c, !PT ;  /* 0x000000070e0f7212 */ /* 0x000fe200078e3cff */
[----:B------:R-:W-:-:S04]  /*1050*/  IMAD.MOV.U32 R14, RZ, RZ, 0x2f800000 ;  /* 0x2f800000ff0e7424 */ /* 0x000fc800078e00ff */
[----:B------:R-:W-:-:S05]  /*1060*/  IMAD.IADD R11, R15, 0x1, R10 ;  /* 0x000000010f0b7824 */ /* 0x000fca00078e020a */
[----:B------:R-:W-:-:S05]  /*1070*/  I2FP.F32.U32 R11, R11 ;  /* 0x0000000b000b7245 */ /* 0x000fca0000201000 */
[----:B------:R-:W-:-:S04]  /*1080*/  FFMA R11, R11, R14, 1.1641532182693481445e-10 ;  /* 0x2f0000000b0b7423 */ /* 0x000fc8000000000e */
[----:B------:R0:W1:Y:S02]  /*1090*/  F2F.F64.F32 R16, R11 ;  /* 0x0000000b00107310 */ /* 0x0000640000201800 */
[----:B0-----:R-:W-:-:S05]  /*10a0*/  IMAD.MOV.U32 R11, RZ, RZ, R8 ;  /* 0x000000ffff0b7224 */ /* 0x001fca00078e0008 */
[----:B------:R4:W-:Y:S01]  /*10b0*/  STG.E.64 desc[UR4][R4.64], R10 ;  /* 0x0000000a04007986 */ /* 0x0009e2000c101b04 */
[----:B-1----:R-:W-:Y:S01]  /*10c0*/  DFMA R16, R16, UR6, R18 ;  /* 0x0000000610107c2b */ /* 0x002fe20008000012 */
[----:B---3--:R-:W-:-:S04]  /*10d0*/  IMAD.WIDE R18, R12, 0x4, R2 ;  /* 0x000000040c127825 */ /* 0x008fc800078e0202 */
[----:B------:R-:W-:-:S05]  /*10e0*/  IMAD.IADD R12, R13, 0x1, R12 ;  /* 0x000000010d0c7824 */ /* 0x000fca00078e020c */
[----:B------:R-:W0:Y:S08]  /*10f0*/  F2F.F32.F64 R16, R16 ;  /* 0x0000001000107310 */ /* 0x000e300000301000 */
[----:B0-----:R-:W0:Y:S02]  /*1100*/  F2I.TRUNC.NTZ R14, R16 ;  /* 0x00000010000e7305 */ /* 0x001e24000020f100 */
[----:B0-----:R-:W-:Y:S01]  /*1110*/  LOP3.LUT P0, RZ, R14, 0x3, RZ, 0xc0, !PT ;  /* 0x000000030eff7812 */ /* 0x001fe2000780c0ff */
[----:B------:R-:W-:-:S03]  /*1120*/  IMAD.MOV.U32 R14, RZ, RZ, R7 ;  /* 0x000000ffff0e7224 */ /* 0x000fc600078e0007 */
[----:B------:R-:W-:Y:S02]  /*1130*/  SEL R7, RZ, 0xe7, P0 ;  /* 0x000000e7ff077807 */ /* 0x000fe40000000000 */
[----:B------:R4:W-:Y:S01]  /*1140*/  STG.E.64 desc[UR4][R4.64+0x10], R14 ;  /* 0x0000100e04007986 */ /* 0x0009e2000c101b04 */
[----:B------:R-:W-:-:S03]  /*1150*/  ISETP.GE.AND P0, PT, R12, 0xf4240, PT ;  /* 0x000f42400c00780c */ /* 0x000fc60003f06270 */
[----:B------:R4:W-:Y:S10]  /*1160*/  STG.E desc[UR4][R18.64], R7 ;  /* 0x0000000712007986 */ /* 0x0009f4000c101904 */
[----:B------:R-:W-:Y:S05]  /*1170*/  @!P0 BRA `(.L_x_9) ;  /* 0xfffffffc00708947 */ /* 0x000fea000383ffff */
[----:B------:R-:W-:Y:S05]  /*1180*/  BSYNC.RECONVERGENT B0 ;  /* 0x0000000000007941 */ /* 0x000fea0003800200 */
.L_x_8:
[----:B------:R-:W0:Y:S01]  /*1190*/  LDCU.64 UR6, c[0x0][0x388] ;  /* 0x00007100ff0677ac */ /* 0x000e220008000a00 */
[----:B------:R-:W-:Y:S01]  /*11a0*/  SHF.R.S32.HI R3, RZ, 0x1f, R0 ;  /* 0x0000001fff037819 */ /* 0x000fe20000011400 */
[----:B----4-:R-:W-:Y:S01]  /*11b0*/  IMAD.MOV.U32 R5, RZ, RZ, 0x45 ;  /* 0x00000045ff057424 */ /* 0x010fe200078e00ff */
[----:B0-----:R-:W-:-:S04]  /*11c0*/  LEA R2, P0, R0, UR6, 0x2 ;  /* 0x0000000600027c11 */ /* 0x001fc8000f8010ff */
[----:B------:R-:W-:-:S05]  /*11d0*/  LEA.HI.X R3, R0, UR7, R3, 0x2, P0 ;  /* 0x0000000700037c11 */ /* 0x000fca00080f1403 */
[----:B------:R-:W-:Y:S01]  /*11e0*/  STG.E desc[UR4][R2.64], R5 ;  /* 0x0000000502007986 */ /* 0x000fe2000c101904 */
[----:B------:R-:W-:Y:S05]  /*11f0*/  EXIT ;  /* 0x000000000000794d */ /* 0x000fea0003800000 */
.L_x_10:
[----:B------:R-:W-:-:S00]  /*1200*/  BRA `(.L_x_10) ;  /* 0xfffffffc00fc7947 */ /* 0x000fc0000383ffff */
[----:B------:R-:W-:-:S00]  /*1210*/  NOP ;  /* 0x0000000000007918 */ /* 0x000fc00000000000 */
        /* <DEDUP_REMOVED lines=14> */
.L_x_11:


//--------------------- .nv.global.init           --------------------------
	.section	.nv.global.init,"aw",@progbits
	.align	4
.nv.global.init:
	.type		mrg32k3aM1SubSeq,@object
	.size		mrg32k3aM1SubSeq,(mrg32k3aM2SubSeq - mrg32k3aM1SubSeq)
mrg32k3aM1SubSeq:
        /*0000*/ 	.byte	0x0b, 0xcc, 0xee, 0x04, 0x73, 0x29, 0x8b, 0x6f, 0xf6, 0x53, 0x03, 0xf6, 0x23, 0xf6, 0xea, 0xda
        /* <DEDUP_REMOVED lines=125> */
	.type		mrg32k3aM2SubSeq,@object
	.size		mrg32k3aM2SubSeq,(mrg32k3aM1 - mrg32k3aM2SubSeq)
mrg32k3aM2SubSeq:
        /* <DEDUP_REMOVED lines=126> */
	.type		mrg32k3aM1,@object
	.size		mrg32k3aM1,(mrg32k3aM1Seq - mrg32k3aM1)
mrg32k3aM1:
        /* <DEDUP_REMOVED lines=144> */
	.type		mrg32k3aM1Seq,@object
	.size		mrg32k3aM1Seq,(mrg32k3aM2 - mrg32k3aM1Seq)
mrg32k3aM1Seq:
        /* <DEDUP_REMOVED lines=144> */
	.type		mrg32k3aM2,@object
	.size		mrg32k3aM2,(mrg32k3aM2Seq - mrg32k3aM2)
mrg32k3aM2:
        /* <DEDUP_REMOVED lines=144> */
	.type		mrg32k3aM2Seq,@object
	.size		mrg32k3aM2Seq,(precalc_xorwow_matrix - mrg32k3aM2Seq)
mrg32k3aM2Seq:
        /* <DEDUP_REMOVED lines=144> */
	.type		precalc_xorwow_matrix,@object
	.size		precalc_xorwow_matrix,(precalc_xorwow_offset_matrix - precalc_xorwow_matrix)
precalc_xorwow_matrix:
        /* <DEDUP_REMOVED lines=6400> */
	.type		precalc_xorwow_offset_matrix,@object
	.size		precalc_xorwow_offset_matrix,(.L_1 - precalc_xorwow_offset_matrix)
precalc_xorwow_offset_matrix:
        /* <DEDUP_REMOVED lines=6400> */
.L_1:


//--------------------- .nv.shared.reserved.0     --------------------------
	.section	.nv.shared.reserved.0,"aw",@nobits
	.weak		__nv_reservedSMEM_offset_0_alias
	.size		__nv_reservedSMEM_offset_0_alias, 0, 64
	.other		__nv_reservedSMEM_offset_0_alias,@"STO_CUDA_RESERVED_SHARED STV_DEFAULT"
__nv_reservedSMEM_offset_0_alias:
	.zero		0
	.zero		64


//--------------------- .nv.constant0._Z8gravelermPjP17curandStateXORWOWm --------------------------
	.section	.nv.constant0._Z8gravelermPjP17curandStateXORWOWm,"a",@progbits
	.sectionflags	@""
	.align	4
.nv.constant0._Z8gravelermPjP17curandStateXORWOWm:
	.zero		928


//--------------------- SYMBOLS --------------------------

	.type		.nv.reservedSmem.offset0,@object
	.size		.nv.reservedSmem.offset0,0x4
